	.headerflags	@"EF_CUDA_TEXMODE_UNIFIED EF_CUDA_64BIT_ADDRESS EF_CUDA_SM89 EF_CUDA_VIRTUAL_SM(EF_CUDA_SM89)"
	.elftype	@"ET_EXEC"


//--------------------- .nv.info                  --------------------------
	.section	.nv.info,"",@"SHT_CUDA_INFO"
	.align	4


	//----- nvinfo : EIATTR_REGCOUNT
	.align		4
        /*0000*/ 	.byte	0x04, 0x2f
        /*0002*/ 	.short	(.L_2 - .L_1)
	.align		4
.L_1:
        /*0004*/ 	.word	index@(triton_per_fused__unsafe_view_add_mean_mul_pow_rsqrt_sigmoid_view_50)
        /*0008*/ 	.word	0x0000001c


	//----- nvinfo : EIATTR_FRAME_SIZE
	.align		4
.L_2:
        /*000c*/ 	.byte	0x04, 0x11
        /*000e*/ 	.short	(.L_4 - .L_3)
	.align		4
.L_3:
        /*0010*/ 	.word	index@(triton_per_fused__unsafe_view_add_mean_mul_pow_rsqrt_sigmoid_view_50)
        /*0014*/ 	.word	0x00000000


	//----- nvinfo : EIATTR_MIN_STACK_SIZE
	.align		4
.L_4:
        /*0018*/ 	.byte	0x04, 0x12
        /*001a*/ 	.short	(.L_6 - .L_5)
	.align		4
.L_5:
        /*001c*/ 	.word	index@(triton_per_fused__unsafe_view_add_mean_mul_pow_rsqrt_sigmoid_view_50)
        /*0020*/ 	.word	0x00000000
.L_6:


//--------------------- .nv.info.triton_per_fused__unsafe_view_add_mean_mul_pow_rsqrt_sigmoid_view_50 --------------------------
	.section	.nv.info.triton_per_fused__unsafe_view_add_mean_mul_pow_rsqrt_sigmoid_view_50,"",@"SHT_CUDA_INFO"
	.sectionflags	@""
	.align	4


	//----- nvinfo : EIATTR_CUDA_API_VERSION
	.align		4
        /*0000*/ 	.byte	0x04, 0x37
        /*0002*/ 	.short	(.L_8 - .L_7)
.L_7:
        /*0004*/ 	.word	0x00000080


	//----- nvinfo : EIATTR_PARAM_CBANK
	.align		4
.L_8:
        /*0008*/ 	.byte	0x04, 0x0a
        /*000a*/ 	.short	(.L_10 - .L_9)
	.align		4
.L_9:
        /*000c*/ 	.word	index@(.nv.constant0.triton_per_fused__unsafe_view_add_mean_mul_pow_rsqrt_sigmoid_view_50)
        /*0010*/ 	.short	0x0160
        /*0012*/ 	.short	0x0040


	//----- nvinfo : EIATTR_CBANK_PARAM_SIZE
	.align		4
.L_10:
        /*0014*/ 	.byte	0x03, 0x19
        /*0016*/ 	.short	0x0040


	//----- nvinfo : EIATTR_KPARAM_INFO
	.align		4
        /*0018*/ 	.byte	0x04, 0x17
        /*001a*/ 	.short	(.L_12 - .L_11)
.L_11:
        /*001c*/ 	.word	0x00000000
        /*0020*/ 	.short	0x0008
        /*0022*/ 	.short	0x0038
        /*0024*/ 	.byte	0x00, 0xf4, 0x21, 0x00


	//----- nvinfo : EIATTR_KPARAM_INFO
	.align		4
.L_12:
        /*0028*/ 	.byte	0x04, 0x17
        /*002a*/ 	.short	(.L_14 - .L_13)
.L_13:
        /*002c*/ 	.word	0x00000000
        /*0030*/ 	.short	0x0007
        /*0032*/ 	.short	0x0034
        /*0034*/ 	.byte	0x00, 0xf0, 0x11, 0x00


	//----- nvinfo : EIATTR_KPARAM_INFO
	.align		4
.L_14:
        /*0038*/ 	.byte	0x04, 0x17
        /*003a*/ 	.short	(.L_16 - .L_15)
.L_15:
        /*003c*/ 	.word	0x00000000
        /*0040*/ 	.short	0x0006
        /*0042*/ 	.short	0x0030
        /*0044*/ 	.byte	0x00, 0xf0, 0x11, 0x00


	//----- nvinfo : EIATTR_KPARAM_INFO
	.align		4
.L_16:
        /*0048*/ 	.byte	0x04, 0x17
        /*004a*/ 	.short	(.L_18 - .L_17)
.L_17:
        /*004c*/ 	.word	0x00000000
        /*0050*/ 	.short	0x0005
        /*0052*/ 	.short	0x0028
        /*0054*/ 	.byte	0x00, 0xf4, 0x21, 0x00


	//----- nvinfo : EIATTR_KPARAM_INFO
	.align		4
.L_18:
        /*0058*/ 	.byte	0x04, 0x17
        /*005a*/ 	.short	(.L_20 - .L_19)
.L_19:
        /*005c*/ 	.word	0x00000000
        /*0060*/ 	.short	0x0004
        /*0062*/ 	.short	0x0020
        /*0064*/ 	.byte	0x00, 0xf4, 0x21, 0x00


	//----- nvinfo : EIATTR_KPARAM_INFO
	.align		4
.L_20:
        /*0068*/ 	.byte	0x04, 0x17
        /*006a*/ 	.short	(.L_22 - .L_21)
.L_21:
        /*006c*/ 	.word	0x00000000
        /*0070*/ 	.short	0x0003
        /*0072*/ 	.short	0x0018
        /*0074*/ 	.byte	0x00, 0xf4, 0x21, 0x00


	//----- nvinfo : EIATTR_KPARAM_INFO
	.align		4
.L_22:
        /*0078*/ 	.byte	0x04, 0x17
        /*007a*/ 	.short	(.L_24 - .L_23)
.L_23:
        /*007c*/ 	.word	0x00000000
        /*0080*/ 	.short	0x0002
        /*0082*/ 	.short	0x0010
        /*0084*/ 	.byte	0x00, 0xf4, 0x21, 0x00


	//----- nvinfo : EIATTR_KPARAM_INFO
	.align		4
.L_24:
        /*0088*/ 	.byte	0x04, 0x17
        /*008a*/ 	.short	(.L_26 - .L_25)
.L_25:
        /*008c*/ 	.word	0x00000000
        /*0090*/ 	.short	0x0001
        /*0092*/ 	.short	0x0008
        /*0094*/ 	.byte	0x00, 0xf4, 0x21, 0x00


	//----- nvinfo : EIATTR_KPARAM_INFO
	.align		4
.L_26:
        /*0098*/ 	.byte	0x04, 0x17
        /*009a*/ 	.short	(.L_28 - .L_27)
.L_27:
        /*009c*/ 	.word	0x00000000
        /*00a0*/ 	.short	0x0000
        /*00a2*/ 	.short	0x0000
        /*00a4*/ 	.byte	0x00, 0xf4, 0x21, 0x00


	//----- nvinfo : EIATTR_MAXREG_COUNT
	.align		4
.L_28:
        /*00a8*/ 	.byte	0x03, 0x1b
        /*00aa*/ 	.short	0x00ff


	//----- nvinfo : EIATTR_COOP_GROUP_MASK_REGIDS
	.align		4
        /*00ac*/ 	.byte	0x04, 0x29
        /*00ae*/ 	.short	(.L_30 - .L_29)


	//   ....[0]....
.L_29:
        /*00b0*/ 	.word	0xffffffff


	//   ....[1]....
        /*00b4*/ 	.word	0xffffffff


	//   ....[2]....
        /*00b8*/ 	.word	0xffffffff


	//   ....[3]....
        /*00bc*/ 	.word	0xffffffff


	//   ....[4]....
        /*00c0*/ 	.word	0xffffffff


	//   ....[5]....
        /*00c4*/ 	.word	0xffffffff


	//----- nvinfo : EIATTR_COOP_GROUP_INSTR_OFFSETS
	.align		4
.L_30:
        /*00c8*/ 	.byte	0x04, 0x28
        /*00ca*/ 	.short	(.L_32 - .L_31)


	//   ....[0]....
.L_31:
        /*00cc*/ 	.word	0x000004d0


	//   ....[1]....
        /*00d0*/ 	.word	0x000004f0


	//   ....[2]....
        /*00d4*/ 	.word	0x00000510


	//   ....[3]....
        /*00d8*/ 	.word	0x00000530


	//   ....[4]....
        /*00dc*/ 	.word	0x00000560


	//   ....[5]....
        /*00e0*/ 	.word	0x00000610


	//----- nvinfo : EIATTR_EXIT_INSTR_OFFSETS
	.align		4
.L_32:
        /*00e4*/ 	.byte	0x04, 0x1c
        /*00e6*/ 	.short	(.L_34 - .L_33)


	//   ....[0]....
.L_33:
        /*00e8*/ 	.word	0x00000730


	//----- nvinfo : EIATTR_REQNTID
	.align		4
.L_34:
        /*00ec*/ 	.byte	0x04, 0x10
        /*00ee*/ 	.short	(.L_36 - .L_35)
.L_35:
        /*00f0*/ 	.word	0x00000040
        /*00f4*/ 	.word	0x00000001
        /*00f8*/ 	.word	0x00000001
.L_36:


//--------------------- .nv.callgraph             --------------------------
	.section	.nv.callgraph,"",@"SHT_CUDA_CALLGRAPH"
	.align	4
	.sectionentsize	8
	.align		4
        /*0000*/ 	.word	0x00000000
	.align		4
        /*0004*/ 	.word	0xffffffff
	.align		4
        /*0008*/ 	.word	0x00000000
	.align		4
        /*000c*/ 	.word	0xfffffffe
	.align		4
        /*0010*/ 	.word	0x00000000
	.align		4
        /*0014*/ 	.word	0xfffffffd
	.align		4
        /*0018*/ 	.word	0x00000000
	.align		4
        /*001c*/ 	.word	0xfffffffc


//--------------------- .nv.rel.action            --------------------------
	.section	.nv.rel.action,"",@"SHT_CUDA_RELOCINFO"
	.align	8
	.sectionentsize	8
        /*0000*/ 	.byte	0x73, 0x00, 0x00, 0x00, 0x00, 0x00, 0x00, 0x00, 0x00, 0x00, 0x00, 0x11, 0x25, 0x00, 0x05, 0x36


//--------------------- .nv.constant4             --------------------------
	.section	.nv.constant4,"a",@progbits
	.align	8
	.align		8
.nv.constant4:
        /*0000*/ 	.dword	_$_str


//--------------------- .nv.constant0.triton_per_fused__unsafe_view_add_mean_mul_pow_rsqrt_sigmoid_view_50 --------------------------
	.section	.nv.constant0.triton_per_fused__unsafe_view_add_mean_mul_pow_rsqrt_sigmoid_view_50,"a",@progbits
	.sectionflags	@""
	.align	4
.nv.constant0.triton_per_fused__unsafe_view_add_mean_mul_pow_rsqrt_sigmoid_view_50:
	.zero		416


//--------------------- .text.triton_per_fused__unsafe_view_add_mean_mul_pow_rsqrt_sigmoid_view_50 --------------------------
	.section	.text.triton_per_fused__unsafe_view_add_mean_mul_pow_rsqrt_sigmoid_view_50,"ax",@progbits
	.sectionflags	@"SHF_BARRIERS=1"
	.sectioninfo	@"SHI_REGISTERS=28"
	.align	128
        .global         triton_per_fused__unsafe_view_add_mean_mul_pow_rsqrt_sigmoid_view_50
        .type           triton_per_fused__unsafe_view_add_mean_mul_pow_rsqrt_sigmoid_view_50,@function
        .size           triton_per_fused__unsafe_view_add_mean_mul_pow_rsqrt_sigmoid_view_50,(.L_x_1 - triton_per_fused__unsafe_view_add_mean_mul_pow_rsqrt_sigmoid_view_50)
        .other          triton_per_fused__unsafe_view_add_mean_mul_pow_rsqrt_sigmoid_view_50,@"STO_CUDA_ENTRY STV_DEFAULT"
triton_per_fused__unsafe_view_add_mean_mul_pow_rsqrt_sigmoid_view_50:
.text.triton_per_fused__unsafe_view_add_mean_mul_pow_rsqrt_sigmoid_view_50:
[----:B------:R-:W-:Y:S02]  /*0000*/  MOV R1, c[0x0][0x28] ;  /* 0x00000a0000017a02 */ /* 0x000fe40000000f00 */
[----:B------:R-:W0:Y:S01]  /*0010*/  S2R R2, SR_TID.X ;  /* 0x0000000000027919 */ /* 0x000e220000002100 */
[----:B------:R-:W-:-:S03]  /*0020*/  ULDC.64 UR4, c[0x0][0x118] ;  /* 0x0000460000047ab9 */ /* 0x000fc60000000a00 */
[----:B------:R-:W1:Y:S01]  /*0030*/  S2R R21, SR_CTAID.X ;  /* 0x0000000000157919 */ /* 0x000e620000002500 */
[----:B0-----:R-:W-:-:S04]  /*0040*/  SHF.L.U32 R0, R2, 0x2, RZ ;  /* 0x0000000202007819 */ /* 0x001fc800000006ff */
[----:B------:R-:W-:Y:S02]  /*0050*/  LOP3.LUT R4, R0, 0xfc, RZ, 0xc0, !PT ;  /* 0x000000fc00047812 */ /* 0x000fe400078ec0ff */
[----:B------:R-:W-:Y:S02]  /*0060*/  MOV R0, 0x4 ;  /* 0x0000000400007802 */ /* 0x000fe40000000f00 */
[----:B-1----:R-:W-:-:S05]  /*0070*/  LEA R3, R21, R4, 0x8 ;  /* 0x0000000415037211 */ /* 0x002fca00078e40ff */
[----:B------:R-:W-:-:S06]  /*0080*/  IMAD.WIDE R4, R3, R0, c[0x0][0x178] ;  /* 0x00005e0003047625 */ /* 0x000fcc00078e0200 */
[----:B------:R-:W2:Y:S01]  /*0090*/  LDG.E.128 R4, [R4.64] ;  /* 0x0000000404047981 */ /* 0x000ea2000c1e1d00 */
[----:B------:R-:W-:-:S04]  /*00a0*/  IMAD.WIDE R8, R3, R0, c[0x0][0x168] ;  /* 0x00005a0003087625 */ /* 0x000fc800078e0200 */
[CC--:B------:R-:W-:Y:S02]  /*00b0*/  IMAD.WIDE R12, R3.reuse, R0.reuse, c[0x0][0x170] ;  /* 0x00005c00030c7625 */ /* 0x0c0fe400078e0200 */
[----:B------:R-:W3:Y:S02]  /*00c0*/  LDG.E.128 R8, [R8.64] ;  /* 0x0000000408087981 */ /* 0x000ee4000c1e1d00 */
[----:B------:R-:W-:Y:S02]  /*00d0*/  IMAD.WIDE R16, R3, R0, c[0x0][0x180] ;  /* 0x0000600003107625 */ /* 0x000fe400078e0200 */
[----:B------:R-:W3:Y:S04]  /*00e0*/  LDG.E.128 R12, [R12.64] ;  /* 0x000000040c0c7981 */ /* 0x000ee8000c1e1d00 */
[----:B------:R-:W4:Y:S01]  /*00f0*/  LDG.E.128 R16, [R16.64] ;  /* 0x0000000410107981 */ /* 0x000f22000c1e1d00 */
[----:B--2---:R-:W-:-:S04]  /*0100*/  FADD R22, RZ, -R4 ;  /* 0x80000004ff167221 */ /* 0x004fc80000000000 */
[----:B------:R-:W-:Y:S01]  /*0110*/  FMUL R23, R22, 1.4426950216293334961 ;  /* 0x3fb8aa3b16177820 */ /* 0x000fe20000400000 */
[----:B------:R-:W-:-:S04]  /*0120*/  FADD R22, RZ, -R5 ;  /* 0x80000005ff167221 */ /* 0x000fc80000000000 */
[----:B------:R-:W-:Y:S01]  /*0130*/  FMUL R22, R22, 1.4426950216293334961 ;  /* 0x3fb8aa3b16167820 */ /* 0x000fe20000400000 */
[----:B------:R-:W-:Y:S01]  /*0140*/  FADD R6, RZ, -R6 ;  /* 0x80000006ff067221 */ /* 0x000fe20000000000 */
[----:B------:R-:W-:-:S03]  /*0150*/  FADD R7, RZ, -R7 ;  /* 0x80000007ff077221 */ /* 0x000fc60000000000 */
[----:B------:R-:W-:Y:S01]  /*0160*/  FSETP.GEU.AND P3, PT, R22, -126, PT ;  /* 0xc2fc00001600780b */ /* 0x000fe20003f6e000 */
[----:B------:R-:W-:Y:S01]  /*0170*/  FMUL R6, R6, 1.4426950216293334961 ;  /* 0x3fb8aa3b06067820 */ /* 0x000fe20000400000 */
[----:B------:R-:W-:Y:S01]  /*0180*/  FSETP.GEU.AND P0, PT, R23, -126, PT ;  /* 0xc2fc00001700780b */ /* 0x000fe20003f0e000 */
[----:B------:R-:W-:-:S03]  /*0190*/  FMUL R24, R7, 1.4426950216293334961 ;  /* 0x3fb8aa3b07187820 */ /* 0x000fc60000400000 */
[----:B------:R-:W-:Y:S02]  /*01a0*/  FSETP.GEU.AND P1, PT, R6, -126, PT ;  /* 0xc2fc00000600780b */ /* 0x000fe40003f2e000 */
[----:B------:R-:W-:-:S05]  /*01b0*/  FSETP.GEU.AND P2, PT, R24, -126, PT ;  /* 0xc2fc00001800780b */ /* 0x000fca0003f4e000 */
[----:B------:R-:W-:Y:S02]  /*01c0*/  @!P3 FMUL R22, R22, 0.5 ;  /* 0x3f0000001616b820 */ /* 0x000fe40000400000 */
[----:B------:R-:W-:Y:S02]  /*01d0*/  @!P0 FMUL R23, R23, 0.5 ;  /* 0x3f00000017178820 */ /* 0x000fe40000400000 */
[----:B------:R-:W0:Y:S02]  /*01e0*/  MUFU.EX2 R5, R22 ;  /* 0x0000001600057308 */ /* 0x000e240000000800 */
[----:B------:R-:W-:Y:S02]  /*01f0*/  @!P1 FMUL R6, R6, 0.5 ;  /* 0x3f00000006069820 */ /* 0x000fe40000400000 */
[----:B------:R-:W-:-:S04]  /*0200*/  @!P2 FMUL R24, R24, 0.5 ;  /* 0x3f0000001818a820 */ /* 0x000fc80000400000 */
[----:B------:R-:W1:Y:S08]  /*0210*/  MUFU.EX2 R4, R23 ;  /* 0x0000001700047308 */ /* 0x000e700000000800 */
[----:B------:R-:W2:Y:S01]  /*0220*/  MUFU.EX2 R7, R6 ;  /* 0x0000000600077308 */ /* 0x000ea20000000800 */
[----:B0-----:R-:W-:-:S07]  /*0230*/  @!P3 FMUL R5, R5, R5 ;  /* 0x000000050505b220 */ /* 0x001fce0000400000 */
[----:B------:R-:W0:Y:S01]  /*0240*/  MUFU.EX2 R25, R24 ;  /* 0x0000001800197308 */ /* 0x000e220000000800 */
[----:B-1----:R-:W-:Y:S01]  /*0250*/  @!P0 FMUL R4, R4, R4 ;  /* 0x0000000404048220 */ /* 0x002fe20000400000 */
[----:B------:R-:W-:-:S03]  /*0260*/  FADD R5, R5, 1 ;  /* 0x3f80000005057421 */ /* 0x000fc60000000000 */
[----:B------:R-:W-:Y:S01]  /*0270*/  FADD R4, R4, 1 ;  /* 0x3f80000004047421 */ /* 0x000fe20000000000 */
[----:B--2---:R-:W-:Y:S01]  /*0280*/  @!P1 FMUL R7, R7, R7 ;  /* 0x0000000707079220 */ /* 0x004fe20000400000 */
[----:B------:R-:W-:-:S03]  /*0290*/  FSETP.GT.AND P1, PT, R5, 8.50705917302346158658e+37, PT ;  /* 0x7e8000000500780b */ /* 0x000fc60003f24000 */
[----:B------:R-:W-:Y:S01]  /*02a0*/  FSETP.GT.AND P0, PT, R4, 8.50705917302346158658e+37, PT ;  /* 0x7e8000000400780b */ /* 0x000fe20003f04000 */
[----:B------:R-:W-:Y:S01]  /*02b0*/  FADD R7, R7, 1 ;  /* 0x3f80000007077421 */ /* 0x000fe20000000000 */
[----:B0-----:R-:W-:-:S04]  /*02c0*/  @!P2 FMUL R25, R25, R25 ;  /* 0x000000191919a220 */ /* 0x001fc80000400000 */
[----:B------:R-:W-:Y:S01]  /*02d0*/  FSETP.GT.AND P2, PT, R7, 8.50705917302346158658e+37, PT ;  /* 0x7e8000000700780b */ /* 0x000fe20003f44000 */
[----:B------:R-:W-:-:S03]  /*02e0*/  FADD R25, R25, 1 ;  /* 0x3f80000019197421 */ /* 0x000fc60000000000 */
[----:B------:R-:W-:Y:S02]  /*02f0*/  @P1 FMUL R5, R5, 0.25 ;  /* 0x3e80000005051820 */ /* 0x000fe40000400000 */
[----:B------:R-:W-:Y:S01]  /*0300*/  FSETP.GT.AND P3, PT, R25, 8.50705917302346158658e+37, PT ;  /* 0x7e8000001900780b */ /* 0x000fe20003f64000 */
[----:B------:R-:W-:-:S03]  /*0310*/  @P0 FMUL R4, R4, 0.25 ;  /* 0x3e80000004040820 */ /* 0x000fc60000400000 */
[----:B------:R-:W0:Y:S03]  /*0320*/  MUFU.RCP R5, R5 ;  /* 0x0000000500057308 */ /* 0x000e260000001000 */
[----:B------:R-:W-:Y:S01]  /*0330*/  @P2 FMUL R7, R7, 0.25 ;  /* 0x3e80000007072820 */ /* 0x000fe20000400000 */
[----:B------:R-:W-:-:S04]  /*0340*/  MOV R24, 0x3e800000 ;  /* 0x3e80000000187802 */ /* 0x000fc80000000f00 */
[----:B------:R-:W1:Y:S01]  /*0350*/  MUFU.RCP R4, R4 ;  /* 0x0000000400047308 */ /* 0x000e620000001000 */
[----:B------:R-:W-:Y:S01]  /*0360*/  @P3 FMUL R25, R25, 0.25 ;  /* 0x3e80000019193820 */ /* 0x000fe20000400000 */
[----:B------:R-:W-:-:S06]  /*0370*/  FSEL R6, R24, 1, P1 ;  /* 0x3f80000018067808 */ /* 0x000fcc0000800000 */
[----:B------:R-:W2:Y:S01]  /*0380*/  MUFU.RCP R7, R7 ;  /* 0x0000000700077308 */ /* 0x000ea20000001000 */
[----:B------:R-:W-:Y:S01]  /*0390*/  FSEL R23, R24, 1, P0 ;  /* 0x3f80000018177808 */ /* 0x000fe20000000000 */
[----:B0-----:R-:W-:-:S06]  /*03a0*/  FMUL R6, R5, R6 ;  /* 0x0000000605067220 */ /* 0x001fcc0000400000 */
[----:B------:R-:W0:Y:S01]  /*03b0*/  MUFU.RCP R25, R25 ;  /* 0x0000001900197308 */ /* 0x000e220000001000 */
[----:B------:R-:W-:Y:S01]  /*03c0*/  FSEL R22, R24, 1, P2 ;  /* 0x3f80000018167808 */ /* 0x000fe20001000000 */
[----:B-1----:R-:W-:Y:S01]  /*03d0*/  FMUL R23, R4, R23 ;  /* 0x0000001704177220 */ /* 0x002fe20000400000 */
[----:B---3--:R-:W-:Y:S01]  /*03e0*/  FFMA R6, R13, R6, R9 ;  /* 0x000000060d067223 */ /* 0x008fe20000000009 */
[----:B------:R-:W-:Y:S02]  /*03f0*/  FSEL R4, R24, 1, P3 ;  /* 0x3f80000018047808 */ /* 0x000fe40001800000 */
[----:B------:R-:W-:Y:S01]  /*0400*/  FFMA R23, R12, R23, R8 ;  /* 0x000000170c177223 */ /* 0x000fe20000000008 */
[----:B----4-:R-:W-:Y:S01]  /*0410*/  FADD R17, R17, R6 ;  /* 0x0000000611117221 */ /* 0x010fe20000000000 */
[----:B--2---:R-:W-:Y:S02]  /*0420*/  FMUL R7, R7, R22 ;  /* 0x0000001607077220 */ /* 0x004fe40000400000 */
[----:B------:R-:W-:Y:S01]  /*0430*/  FADD R16, R16, R23 ;  /* 0x0000001710107221 */ /* 0x000fe20000000000 */
[----:B------:R-:W-:Y:S01]  /*0440*/  FMUL R5, R17, R17 ;  /* 0x0000001111057220 */ /* 0x000fe20000400000 */
[----:B------:R-:W-:Y:S01]  /*0450*/  FFMA R7, R14, R7, R10 ;  /* 0x000000070e077223 */ /* 0x000fe2000000000a */
[----:B0-----:R-:W-:-:S03]  /*0460*/  FMUL R4, R25, R4 ;  /* 0x0000000419047220 */ /* 0x001fc60000400000 */
[----:B------:R-:W-:Y:S01]  /*0470*/  FADD R18, R18, R7 ;  /* 0x0000000712127221 */ /* 0x000fe20000000000 */
[----:B------:R-:W-:Y:S01]  /*0480*/  FFMA R5, R16, R16, R5 ;  /* 0x0000001010057223 */ /* 0x000fe20000000005 */
[----:B------:R-:W-:-:S04]  /*0490*/  FFMA R4, R15, R4, R11 ;  /* 0x000000040f047223 */ /* 0x000fc8000000000b */
[----:B------:R-:W-:Y:S01]  /*04a0*/  FADD R19, R19, R4 ;  /* 0x0000000413137221 */ /* 0x000fe20000000000 */
[----:B------:R-:W-:-:S04]  /*04b0*/  FFMA R4, R18, R18, R5 ;  /* 0x0000001212047223 */ /* 0x000fc80000000005 */
[----:B------:R-:W-:-:S05]  /*04c0*/  FFMA R4, R19, R19, R4 ;  /* 0x0000001313047223 */ /* 0x000fca0000000004 */
[----:B------:R-:W0:Y:S02]  /*04d0*/  SHFL.BFLY PT, R5, R4, 0x10, 0x1f ;  /* 0x0e001f0004057f89 */ /* 0x000e2400000e0000 */
[----:B0-----:R-:W-:-:S05]  /*04e0*/  FADD R5, R4, R5 ;  /* 0x0000000504057221 */ /* 0x001fca0000000000 */
[----:B------:R-:W0:Y:S02]  /*04f0*/  SHFL.BFLY PT, R6, R5, 0x8, 0x1f ;  /* 0x0d001f0005067f89 */ /* 0x000e2400000e0000 */
[----:B0-----:R-:W-:-:S05]  /*0500*/  FADD R6, R5, R6 ;  /* 0x0000000605067221 */ /* 0x001fca0000000000 */
[----:B------:R-:W0:Y:S02]  /*0510*/  SHFL.BFLY PT, R7, R6, 0x4, 0x1f ;  /* 0x0c801f0006077f89 */ /* 0x000e2400000e0000 */
[----:B0-----:R-:W-:-:S05]  /*0520*/  FADD R7, R6, R7 ;  /* 0x0000000706077221 */ /* 0x001fca0000000000 */
[----:B------:R-:W0:Y:S01]  /*0530*/  SHFL.BFLY PT, R8, R7, 0x2, 0x1f ;  /* 0x0c401f0007087f89 */ /* 0x000e2200000e0000 */
[----:B------:R-:W-:Y:S01]  /*0540*/  LOP3.LUT P0, RZ, R2, 0x1f, RZ, 0xc0, !PT ;  /* 0x0000001f02ff7812 */ /* 0x000fe2000780c0ff */
[----:B0-----:R-:W-:-:S05]  /*0550*/  FADD R8, R7, R8 ;  /* 0x0000000807087221 */ /* 0x001fca0000000000 */
[----:B------:R-:W0:Y:S01]  /*0560*/  SHFL.BFLY PT, R9, R8, 0x1, 0x1f ;  /* 0x0c201f0008097f89 */ /* 0x000e2200000e0000 */
[----:B------:R-:W-:-:S04]  /*0570*/  SHF.R.U32.HI R4, RZ, 0x3, R2 ;  /* 0x00000003ff047819 */ /* 0x000fc80000011602 */
[----:B------:R-:W-:Y:S02]  /*0580*/  LOP3.LUT R4, R4, 0x4, RZ, 0xc0, !PT ;  /* 0x0000000404047812 */ /* 0x000fe400078ec0ff */
[----:B------:R-:W-:Y:S01]  /*0590*/  ISETP.GE.AND P1, PT, R2, 0x2, PT ;  /* 0x000000020200780c */ /* 0x000fe20003f26270 */
[----:B0-----:R-:W-:-:S05]  /*05a0*/  FADD R9, R8, R9 ;  /* 0x0000000908097221 */ /* 0x001fca0000000000 */
[----:B------:R-:W-:Y:S04]  /*05b0*/  @!P0 STS [R4], R9 ;  /* 0x0000000904008388 */ /* 0x000fe80000000800 */
[----:B------:R-:W-:Y:S06]  /*05c0*/  BAR.SYNC.DEFER_BLOCKING 0x0 ;  /* 0x0000000000007b1d */ /* 0x000fec0000010000 */
[----:B------:R-:W0:Y:S01]  /*05d0*/  @!P1 LDS R20, [R2.X4] ;  /* 0x0000000002149984 */ /* 0x000e220000004800 */
[----:B------:R-:W-:-:S04]  /*05e0*/  LOP3.LUT R6, R2, 0x1, RZ, 0xc0, !PT ;  /* 0x0000000102067812 */ /* 0x000fc800078ec0ff */
[----:B------:R-:W-:-:S04]  /*05f0*/  ISETP.NE.U32.AND P0, PT, R6, 0x1, PT ;  /* 0x000000010600780c */ /* 0x000fc80003f05070 */
[----:B------:R-:W-:Y:S01]  /*0600*/  ISETP.LT.AND P0, PT, R2, 0x2, P0 ;  /* 0x000000020200780c */ /* 0x000fe20000701270 */
[----:B0-----:R-:W0:Y:S02]  /*0610*/  SHFL.BFLY PT, R5, R20, 0x1, 0x1f ;  /* 0x0c201f0014057f89 */ /* 0x001e2400000e0000 */
[----:B0-----:R-:W-:-:S10]  /*0620*/  FADD R11, R20, R5 ;  /* 0x00000005140b7221 */ /* 0x001fd40000000000 */
[----:B------:R-:W-:Y:S04]  /*0630*/  @P0 STS [R2.X4], R11 ;  /* 0x0000000b02000388 */ /* 0x000fe80000004800 */
[----:B------:R-:W-:Y:S06]  /*0640*/  BAR.SYNC.DEFER_BLOCKING 0x0 ;  /* 0x0000000000007b1d */ /* 0x000fec0000010000 */
[----:B------:R-:W0:Y:S01]  /*0650*/  LDS R5, [RZ] ;  /* 0x00000000ff057984 */ /* 0x000e220000000800 */
[----:B------:R-:W-:-:S03]  /*0660*/  MOV R8, 0x3b800000 ;  /* 0x3b80000000087802 */ /* 0x000fc60000000f00 */
[----:B------:R-:W-:Y:S01]  /*0670*/  BAR.SYNC.DEFER_BLOCKING 0x0 ;  /* 0x0000000000007b1d */ /* 0x000fe20000010000 */
[----:B------:R-:W-:Y:S01]  /*0680*/  LOP3.LUT P0, RZ, R2, 0x3f, RZ, 0xc0, !PT ;  /* 0x0000003f02ff7812 */ /* 0x000fe2000780c0ff */
[----:B------:R-:W-:Y:S01]  /*0690*/  IMAD.WIDE R6, R3, R0, c[0x0][0x188] ;  /* 0x0000620003067625 */ /* 0x000fe200078e0200 */
[----:B0-----:R-:W-:-:S04]  /*06a0*/  FFMA R8, R5, R8, 1.1920928955078125e-07 ;  /* 0x3400000005087423 */ /* 0x001fc80000000008 */
[----:B------:R-:W0:Y:S01]  /*06b0*/  MUFU.RSQ R9, R8 ;  /* 0x0000000800097308 */ /* 0x000e220000001400 */
[----:B------:R-:W-:Y:S01]  /*06c0*/  IMAD.WIDE R4, R21, R0, c[0x0][0x160] ;  /* 0x0000580015047625 */ /* 0x000fe200078e0200 */
[-C--:B0-----:R-:W-:Y:S01]  /*06d0*/  FMUL R16, R16, R9.reuse ;  /* 0x0000000910107220 */ /* 0x081fe20000400000 */
[-C--:B------:R-:W-:Y:S01]  /*06e0*/  FMUL R17, R17, R9.reuse ;  /* 0x0000000911117220 */ /* 0x080fe20000400000 */
[-C--:B------:R-:W-:Y:S01]  /*06f0*/  FMUL R18, R18, R9.reuse ;  /* 0x0000000912127220 */ /* 0x080fe20000400000 */
[----:B------:R-:W-:Y:S02]  /*0700*/  FMUL R19, R19, R9 ;  /* 0x0000000913137220 */ /* 0x000fe40000400000 */
[----:B------:R-:W-:Y:S04]  /*0710*/  @!P0 STG.E [R4.64], R9 ;  /* 0x0000000904008986 */ /* 0x000fe8000c101904 */
[----:B------:R-:W-:Y:S01]  /*0720*/  STG.E.128 [R6.64], R16 ;  /* 0x0000001006007986 */ /* 0x000fe2000c101d04 */
[----:B------:R-:W-:Y:S05]  /*0730*/  EXIT ;  /* 0x000000000000794d */ /* 0x000fea0003800000 */
.L_x_0:
[----:B------:R-:W-:-:S00]  /*0740*/  BRA `(.L_x_0) ;  /* 0xfffffff000007947 */ /* 0x000fc0000383ffff */
[----:B------:R-:W-:-:S00]  /*0750*/  NOP ;  /* 0x0000000000007918 */ /* 0x000fc00000000000 */
        /* <DEDUP_REMOVED lines=10> */
.L_x_1:


//--------------------- .nv.global.init           --------------------------
	.section	.nv.global.init,"aw",@progbits
.nv.global.init:
	.type		_$_str,@object
	.size		_$_str,(.L_0 - _$_str)
_$_str:
        /*0000*/ 	.byte	0x5f, 0x5f, 0x43, 0x55, 0x44, 0x41, 0x5f, 0x46, 0x54, 0x5a, 0x00
.L_0:


//--------------------- .nv.shared.triton_per_fused__unsafe_view_add_mean_mul_pow_rsqrt_sigmoid_view_50 --------------------------
	.section	.nv.shared.triton_per_fused__unsafe_view_add_mean_mul_pow_rsqrt_sigmoid_view_50,"aw",@nobits
	.sectionflags	@""
	.align	16
